//
// Generated by NVIDIA NVVM Compiler
//
// Compiler Build ID: CL-36424714
// Cuda compilation tools, release 13.0, V13.0.88
// Based on NVVM 20.0.0
//

.version 9.0
.target sm_100
.address_size 64

	// .globl	_Z13parallel_scanPiS_i
.extern .shared .align 16 .b8 temp_data[];

.visible .entry _Z13parallel_scanPiS_i(
	.param .u64 .ptr .align 1 _Z13parallel_scanPiS_i_param_0,
	.param .u64 .ptr .align 1 _Z13parallel_scanPiS_i_param_1,
	.param .u32 _Z13parallel_scanPiS_i_param_2
)
{
	.reg .pred 	%p<2>;
	.reg .b32 	%r<11>;
	.reg .b64 	%rd<9>;

	ld.param.u64 	%rd1, [_Z13parallel_scanPiS_i_param_0];
	ld.param.u64 	%rd2, [_Z13parallel_scanPiS_i_param_1];
	mov.u32 	%r1, %tid.x;
	setp.eq.s32 	%p1, %r1, 0;
	mov.b32 	%r10, 0;
	@%p1 bra 	$L__BB0_2;
	cvta.to.global.u64 	%rd3, %rd2;
	add.s32 	%r5, %r1, -1;
	mul.wide.u32 	%rd4, %r5, 4;
	add.s64 	%rd5, %rd3, %rd4;
	ld.global.u32 	%r10, [%rd5];
$L__BB0_2:
	shl.b32 	%r6, %r1, 2;
	mov.u32 	%r7, temp_data;
	add.s32 	%r8, %r7, %r6;
	st.shared.u32 	[%r8], %r10;
	bar.sync 	0;
	cvta.to.global.u64 	%rd6, %rd1;
	ld.shared.u32 	%r9, [%r8];
	mul.wide.u32 	%rd7, %r1, 4;
	add.s64 	%rd8, %rd6, %rd7;
	st.global.u32 	[%rd8], %r9;
	ret;

}


// ===== COMPILED SASS (sm_100) =====

	.target	sm_100

	.elftype	@"ET_EXEC"


//--------------------- .note.nv.tkinfo           --------------------------
	.section	.note.nv.tkinfo,"",@"SHT_NOTE"
	.sectionflags	@"SHF_NOTE_NV_TKINFO"
	.tkinfo
        /*0018*/ 	.word	0x00000002
        /*0030*/ 	.string	""
        /*0030*/ 	.string	"ptxas"
        /*0030*/ 	.string	"Cuda compilation tools, release 13.0, V13.0.88"
        /*0030*/ 	.string	"Build cuda_13.0.r13.0/compiler.36424714_0"
        /*0030*/ 	.string	"-arch sm_100 -m 64 "



//--------------------- .note.nv.cuinfo           --------------------------
	.section	.note.nv.cuinfo,"",@"SHT_NOTE"
	.sectionflags	@"SHF_NOTE_NV_CUINFO"
        /*0018*/ 	.short	0x0002
        /*001a*/ 	.short	0x0064
        /*001c*/ 	.short	0x0082
	.zero		2


//--------------------- .nv.info                  --------------------------
	.section	.nv.info,"",@"SHT_CUDA_INFO"
	.align	4


	//----- nvinfo : EIATTR_REGCOUNT
	.align		4
        /*0000*/ 	.byte	0x04, 0x2f
        /*0002*/ 	.short	(.L_1 - .L_0)
	.align		4
.L_0:
        /*0004*/ 	.word	index@(_Z13parallel_scanPiS_i)
        /*0008*/ 	.word	0x0000000e


	//----- nvinfo : EIATTR_FRAME_SIZE
	.align		4
.L_1:
        /*000c*/ 	.byte	0x04, 0x11
        /*000e*/ 	.short	(.L_3 - .L_2)
	.align		4
.L_2:
        /*0010*/ 	.word	index@(_Z13parallel_scanPiS_i)
        /*0014*/ 	.word	0x00000000


	//----- nvinfo : EIATTR_MIN_STACK_SIZE
	.align		4
.L_3:
        /*0018*/ 	.byte	0x04, 0x12
        /*001a*/ 	.short	(.L_5 - .L_4)
	.align		4
.L_4:
        /*001c*/ 	.word	index@(_Z13parallel_scanPiS_i)
        /*0020*/ 	.word	0x00000000
.L_5:


//--------------------- .nv.compat                --------------------------
	.section	.nv.compat,"",@"SHT_CUDA_COMPAT_INFO"
	.align	4
        /*0000*/ 	.byte	0x02, 0x09, 0x00, 0x00, 0x02, 0x02, 0x01, 0x00, 0x02, 0x05, 0x05, 0x00, 0x03, 0x07, 0x01, 0x01
        /*0010*/ 	.byte	0x02, 0x03, 0x00, 0x00, 0x02, 0x06, 0x01, 0x00, 0x04, 0x0b, 0x08, 0x00, 0x09, 0x00, 0x00, 0x00
        /*0020*/ 	.byte	0x00, 0x00, 0x00, 0x00


//--------------------- .nv.info._Z13parallel_scanPiS_i --------------------------
	.section	.nv.info._Z13parallel_scanPiS_i,"",@"SHT_CUDA_INFO"
	.sectionflags	@""
	.align	4


	//----- nvinfo : EIATTR_CUDA_API_VERSION
	.align		4
        /*0000*/ 	.byte	0x04, 0x37
        /*0002*/ 	.short	(.L_7 - .L_6)
.L_6:
        /*0004*/ 	.word	0x00000082


	//----- nvinfo : EIATTR_KPARAM_INFO
	.align		4
.L_7:
        /*0008*/ 	.byte	0x04, 0x17
        /*000a*/ 	.short	(.L_9 - .L_8)
.L_8:
        /*000c*/ 	.word	0x00000000
        /*0010*/ 	.short	0x0002
        /*0012*/ 	.short	0x0010
        /*0014*/ 	.byte	0x00, 0xf0, 0x11, 0x00


	//----- nvinfo : EIATTR_KPARAM_INFO
	.align		4
.L_9:
        /*0018*/ 	.byte	0x04, 0x17
        /*001a*/ 	.short	(.L_11 - .L_10)
.L_10:
        /*001c*/ 	.word	0x00000000
        /*0020*/ 	.short	0x0001
        /*0022*/ 	.short	0x0008
        /*0024*/ 	.byte	0x00, 0xf5, 0x21, 0x00


	//----- nvinfo : EIATTR_KPARAM_INFO
	.align		4
.L_11:
        /*0028*/ 	.byte	0x04, 0x17
        /*002a*/ 	.short	(.L_13 - .L_12)
.L_12:
        /*002c*/ 	.word	0x00000000
        /*0030*/ 	.short	0x0000
        /*0032*/ 	.short	0x0000
        /*0034*/ 	.byte	0x00, 0xf5, 0x21, 0x00


	//----- nvinfo : EIATTR_SPARSE_MMA_MASK
	.align		4
.L_13:
        /*0038*/ 	.byte	0x03, 0x50
        /*003a*/ 	.short	0x0000


	//----- nvinfo : EIATTR_MAXREG_COUNT
	.align		4
        /*003c*/ 	.byte	0x03, 0x1b
        /*003e*/ 	.short	0x00ff


	//----- nvinfo : EIATTR_NUM_BARRIERS
	.align		4
        /*0040*/ 	.byte	0x02, 0x4c
        /*0042*/ 	.byte	0x01
	.zero		1


	//----- nvinfo : EIATTR_MERCURY_ISA_VERSION
	.align		4
        /*0044*/ 	.byte	0x03, 0x5f
        /*0046*/ 	.short	0x0101


	//----- nvinfo : EIATTR_VRC_CTA_INIT_COUNT
	.align		4
        /*0048*/ 	.byte	0x02, 0x4a
	.zero		1
	.zero		1


	//----- nvinfo : EIATTR_EXIT_INSTR_OFFSETS
	.align		4
        /*004c*/ 	.byte	0x04, 0x1c
        /*004e*/ 	.short	(.L_15 - .L_14)


	//   ....[0]....
.L_14:
        /*0050*/ 	.word	0x00000130


	//----- nvinfo : EIATTR_CBANK_PARAM_SIZE
	.align		4
.L_15:
        /*0054*/ 	.byte	0x03, 0x19
        /*0056*/ 	.short	0x0014


	//----- nvinfo : EIATTR_PARAM_CBANK
	.align		4
        /*0058*/ 	.byte	0x04, 0x0a
        /*005a*/ 	.short	(.L_17 - .L_16)
	.align		4
.L_16:
        /*005c*/ 	.word	index@(.nv.constant0._Z13parallel_scanPiS_i)
        /*0060*/ 	.short	0x0380
        /*0062*/ 	.short	0x0014


	//----- nvinfo : EIATTR_SW_WAR
	.align		4
.L_17:
        /*0064*/ 	.byte	0x04, 0x36
        /*0066*/ 	.short	(.L_19 - .L_18)
.L_18:
        /*0068*/ 	.word	0x00000008
.L_19:


//--------------------- .nv.callgraph             --------------------------
	.section	.nv.callgraph,"",@"SHT_CUDA_CALLGRAPH"
	.align	4
	.sectionentsize	8
	.align		4
        /*0000*/ 	.word	0x00000000
	.align		4
        /*0004*/ 	.word	0xffffffff
	.align		4
        /*0008*/ 	.word	0x00000000
	.align		4
        /*000c*/ 	.word	0xfffffffe
	.align		4
        /*0010*/ 	.word	0x00000000
	.align		4
        /*0014*/ 	.word	0xfffffffd
	.align		4
        /*0018*/ 	.word	0x00000000
	.align		4
        /*001c*/ 	.word	0xfffffffc


//--------------------- .text._Z13parallel_scanPiS_i --------------------------
	.section	.text._Z13parallel_scanPiS_i,"ax",@progbits
	.align	128
        .global         _Z13parallel_scanPiS_i
        .type           _Z13parallel_scanPiS_i,@function
        .size           _Z13parallel_scanPiS_i,(.L_x_1 - _Z13parallel_scanPiS_i)
        .other          _Z13parallel_scanPiS_i,@"STO_CUDA_ENTRY STV_DEFAULT"
_Z13parallel_scanPiS_i:
.text._Z13parallel_scanPiS_i:
[----:B------:R-:W-:Y:S01]  /*0000*/  LDC R1, c[0x0][0x37c] ;  /* 0x0000df00ff017b82 */ /* 0x000fe20000000800 */
[----:B------:R-:W0:Y:S01]  /*0010*/  S2R R11, SR_TID.X ;  /* 0x00000000000b7919 */ /* 0x000e220000002100 */
[----:B------:R-:W1:Y:S01]  /*0020*/  LDCU.64 UR6, c[0x0][0x358] ;  /* 0x00006b00ff0677ac */ /* 0x000e620008000a00 */
[----:B------:R-:W-:Y:S01]  /*0030*/  HFMA2 R0, -RZ, RZ, 0, 0 ;  /* 0x00000000ff007431 */ /* 0x000fe200000001ff */
[----:B0-----:R-:W-:-:S13]  /*0040*/  ISETP.NE.AND P0, PT, R11, RZ, PT ;  /* 0x000000ff0b00720c */ /* 0x001fda0003f05270 */
[----:B------:R-:W0:Y:S01]  /*0050*/  @P0 LDC.64 R2, c[0x0][0x388] ;  /* 0x0000e200ff020b82 */ /* 0x000e220000000a00 */
[----:B------:R-:W-:-:S05]  /*0060*/  @P0 IADD3 R5, PT, PT, R11, -0x1, RZ ;  /* 0xffffffff0b050810 */ /* 0x000fca0007ffe0ff */
[----:B0-----:R-:W-:Y:S02]  /*0070*/  @P0 IMAD.WIDE.U32 R2, R5, 0x4, R2 ;  /* 0x0000000405020825 */ /* 0x001fe400078e0002 */
[----:B------:R-:W0:Y:S03]  /*0080*/  S2UR UR5, SR_CgaCtaId ;  /* 0x00000000000579c3 */ /* 0x000e260000008800 */
[----:B-1----:R-:W2:Y:S01]  /*0090*/  @P0 LDG.E R0, desc[UR6][R2.64] ;  /* 0x0000000602000981 */ /* 0x002ea2000c1e1900 */
[----:B------:R-:W-:-:S04]  /*00a0*/  UMOV UR4, 0x400 ;  /* 0x0000040000047882 */ /* 0x000fc80000000000 */
[----:B------:R-:W1:Y:S01]  /*00b0*/  LDC.64 R4, c[0x0][0x380] ;  /* 0x0000e000ff047b82 */ /* 0x000e620000000a00 */
[----:B0-----:R-:W-:-:S06]  /*00c0*/  ULEA UR4, UR5, UR4, 0x18 ;  /* 0x0000000405047291 */ /* 0x001fcc000f8ec0ff */
[C---:B------:R-:W-:Y:S01]  /*00d0*/  LEA R7, R11.reuse, UR4, 0x2 ;  /* 0x000000040b077c11 */ /* 0x040fe2000f8e10ff */
[----:B-1----:R-:W-:-:S04]  /*00e0*/  IMAD.WIDE.U32 R4, R11, 0x4, R4 ;  /* 0x000000040b047825 */ /* 0x002fc800078e0004 */
[----:B--2---:R-:W-:Y:S01]  /*00f0*/  STS [R7], R0 ;  /* 0x0000000007007388 */ /* 0x004fe20000000800 */
[----:B------:R-:W-:Y:S06]  /*0100*/  BAR.SYNC.DEFER_BLOCKING 0x0 ;  /* 0x0000000000007b1d */ /* 0x000fec0000010000 */
[----:B------:R-:W0:Y:S04]  /*0110*/  LDS R9, [R7] ;  /* 0x0000000007097984 */ /* 0x000e280000000800 */
[----:B0-----:R-:W-:Y:S01]  /*0120*/  STG.E desc[UR6][R4.64], R9 ;  /* 0x0000000904007986 */ /* 0x001fe2000c101906 */
[----:B------:R-:W-:Y:S05]  /*0130*/  EXIT ;  /* 0x000000000000794d */ /* 0x000fea0003800000 */
.L_x_0:
[----:B------:R-:W-:-:S00]  /*0140*/  BRA `(.L_x_0) ;  /* 0xfffffffc00fc7947 */ /* 0x000fc0000383ffff */
[----:B------:R-:W-:-:S00]  /*0150*/  NOP ;  /* 0x0000000000007918 */ /* 0x000fc00000000000 */
        /* <DEDUP_REMOVED lines=10> */
.L_x_1:


//--------------------- .nv.shared._Z13parallel_scanPiS_i --------------------------
	.section	.nv.shared._Z13parallel_scanPiS_i,"aw",@nobits
	.sectionflags	@""
	.align	16
	.zero		1024


//--------------------- .nv.shared.reserved.0     --------------------------
	.section	.nv.shared.reserved.0,"aw",@nobits
	.weak		__nv_reservedSMEM_offset_0_alias
	.size		__nv_reservedSMEM_offset_0_alias, 0, 64
	.other		__nv_reservedSMEM_offset_0_alias,@"STO_CUDA_RESERVED_SHARED STV_DEFAULT"
__nv_reservedSMEM_offset_0_alias:
	.zero		0
	.zero		64


//--------------------- .nv.constant0._Z13parallel_scanPiS_i --------------------------
	.section	.nv.constant0._Z13parallel_scanPiS_i,"a",@progbits
	.sectionflags	@""
	.align	4
.nv.constant0._Z13parallel_scanPiS_i:
	.zero		916


//--------------------- SYMBOLS --------------------------

	.type		.nv.reservedSmem.offset0,@object
	.size		.nv.reservedSmem.offset0,0x4
	.type		.nv.reservedSmem.cap,@object
	.size		.nv.reservedSmem.cap,0x4
